	.headerflags	@"EF_CUDA_TEXMODE_UNIFIED EF_CUDA_64BIT_ADDRESS EF_CUDA_ACCELERATORS EF_CUDA_SM90 EF_CUDA_VIRTUAL_SM(EF_CUDA_SM90)"
	.elftype	@"ET_EXEC"


//--------------------- .nv.info                  --------------------------
	.section	.nv.info,"",@"SHT_CUDA_INFO"
	.align	4


	//----- nvinfo : EIATTR_REGCOUNT
	.align		4
        /*0000*/ 	.byte	0x04, 0x2f
        /*0002*/ 	.short	(.L_1 - .L_0)
	.align		4
.L_0:
        /*0004*/ 	.word	index@(triton_poi_fused_convolution_max_pool2d_with_indices_relu_7)
        /*0008*/ 	.word	0x00000010


	//----- nvinfo : EIATTR_MIN_STACK_SIZE
	.align		4
.L_1:
        /*000c*/ 	.byte	0x04, 0x12
        /*000e*/ 	.short	(.L_3 - .L_2)
	.align		4
.L_2:
        /*0010*/ 	.word	index@(triton_poi_fused_convolution_max_pool2d_with_indices_relu_7)
        /*0014*/ 	.word	0x00000000


	//----- nvinfo : EIATTR_FRAME_SIZE
	.align		4
.L_3:
        /*0018*/ 	.byte	0x04, 0x11
        /*001a*/ 	.short	(.L_5 - .L_4)
	.align		4
.L_4:
        /*001c*/ 	.word	index@(triton_poi_fused_convolution_max_pool2d_with_indices_relu_7)
        /*0020*/ 	.word	0x00000000


	//----- nvinfo : EIATTR_MIN_STACK_SIZE
	.align		4
.L_5:
        /*0024*/ 	.byte	0x04, 0x12
        /*0026*/ 	.short	(.L_7 - .L_6)
	.align		4
.L_6:
        /*0028*/ 	.word	index@(triton_poi_fused_convolution_max_pool2d_with_indices_relu_7)
        /*002c*/ 	.word	0x00000000
.L_7:


//--------------------- .nv.info.triton_poi_fused_convolution_max_pool2d_with_indices_relu_7 --------------------------
	.section	.nv.info.triton_poi_fused_convolution_max_pool2d_with_indices_relu_7,"",@"SHT_CUDA_INFO"
	.sectionflags	@""
	.align	4


	//----- nvinfo : EIATTR_CUDA_API_VERSION
	.align		4
        /*0000*/ 	.byte	0x04, 0x37
        /*0002*/ 	.short	(.L_9 - .L_8)
.L_8:
        /*0004*/ 	.word	0x0000007c


	//----- nvinfo : EIATTR_KPARAM_INFO
	.align		4
.L_9:
        /*0008*/ 	.byte	0x04, 0x17
        /*000a*/ 	.short	(.L_11 - .L_10)
.L_10:
        /*000c*/ 	.word	0x00000000
        /*0010*/ 	.short	0x0002
        /*0012*/ 	.short	0x0010
        /*0014*/ 	.byte	0x00, 0xf0, 0x11, 0x00


	//----- nvinfo : EIATTR_KPARAM_INFO
	.align		4
.L_11:
        /*0018*/ 	.byte	0x04, 0x17
        /*001a*/ 	.short	(.L_13 - .L_12)
.L_12:
        /*001c*/ 	.word	0x00000000
        /*0020*/ 	.short	0x0001
        /*0022*/ 	.short	0x0008
        /*0024*/ 	.byte	0x00, 0xf4, 0x21, 0x00


	//----- nvinfo : EIATTR_KPARAM_INFO
	.align		4
.L_13:
        /*0028*/ 	.byte	0x04, 0x17
        /*002a*/ 	.short	(.L_15 - .L_14)
.L_14:
        /*002c*/ 	.word	0x00000000
        /*0030*/ 	.short	0x0000
        /*0032*/ 	.short	0x0000
        /*0034*/ 	.byte	0x00, 0xf4, 0x21, 0x00


	//----- nvinfo : EIATTR_SPARSE_MMA_MASK
	.align		4
.L_15:
        /*0038*/ 	.byte	0x03, 0x50
        /*003a*/ 	.short	0x0000


	//----- nvinfo : EIATTR_MAXREG_COUNT
	.align		4
        /*003c*/ 	.byte	0x03, 0x1b
        /*003e*/ 	.short	0x00ff


	//----- nvinfo : EIATTR_EXIT_INSTR_OFFSETS
	.align		4
        /*0040*/ 	.byte	0x04, 0x1c
        /*0042*/ 	.short	(.L_17 - .L_16)


	//   ....[0]....
.L_16:
        /*0044*/ 	.word	0x00000360


	//----- nvinfo : EIATTR_REQNTID
	.align		4
.L_17:
        /*0048*/ 	.byte	0x04, 0x10
        /*004a*/ 	.short	(.L_19 - .L_18)
.L_18:
        /*004c*/ 	.word	0x00000100
        /*0050*/ 	.word	0x00000001
        /*0054*/ 	.word	0x00000001


	//----- nvinfo : EIATTR_CBANK_PARAM_SIZE
	.align		4
.L_19:
        /*0058*/ 	.byte	0x03, 0x19
        /*005a*/ 	.short	0x0014


	//----- nvinfo : EIATTR_PARAM_CBANK
	.align		4
        /*005c*/ 	.byte	0x04, 0x0a
        /*005e*/ 	.short	(.L_21 - .L_20)
	.align		4
.L_20:
        /*0060*/ 	.word	index@(.nv.constant0.triton_poi_fused_convolution_max_pool2d_with_indices_relu_7)
        /*0064*/ 	.short	0x0210
        /*0066*/ 	.short	0x0014


	//----- nvinfo : EIATTR_SW_WAR
	.align		4
.L_21:
        /*0068*/ 	.byte	0x04, 0x36
        /*006a*/ 	.short	(.L_23 - .L_22)
.L_22:
        /*006c*/ 	.word	0x00000008
.L_23:


//--------------------- .nv.callgraph             --------------------------
	.section	.nv.callgraph,"",@"SHT_CUDA_CALLGRAPH"
	.align	4
	.sectionentsize	8
	.align		4
        /*0000*/ 	.word	0x00000000
	.align		4
        /*0004*/ 	.word	0xffffffff
	.align		4
        /*0008*/ 	.word	0x00000000
	.align		4
        /*000c*/ 	.word	0xfffffffe
	.align		4
        /*0010*/ 	.word	0x00000000
	.align		4
        /*0014*/ 	.word	0xfffffffd
	.align		4
        /*0018*/ 	.word	0x00000000
	.align		4
        /*001c*/ 	.word	0xfffffffc


//--------------------- .text.triton_poi_fused_convolution_max_pool2d_with_indices_relu_7 --------------------------
	.section	.text.triton_poi_fused_convolution_max_pool2d_with_indices_relu_7,"ax",@progbits
	.align	128
        .global         triton_poi_fused_convolution_max_pool2d_with_indices_relu_7
        .type           triton_poi_fused_convolution_max_pool2d_with_indices_relu_7,@function
        .size           triton_poi_fused_convolution_max_pool2d_with_indices_relu_7,(.L_x_1 - triton_poi_fused_convolution_max_pool2d_with_indices_relu_7)
        .other          triton_poi_fused_convolution_max_pool2d_with_indices_relu_7,@"STO_CUDA_ENTRY STV_DEFAULT"
triton_poi_fused_convolution_max_pool2d_with_indices_relu_7:
.text.triton_poi_fused_convolution_max_pool2d_with_indices_relu_7:
[----:B------:R-:W-:Y:S01]  /*0000*/  LDC R1, c[0x0][0x28] ;  /* 0x00000a00ff017b82 */ /* 0x000fe20000000800 */
[----:B------:R-:W1:Y:S01]  /*0010*/  S2R R0, SR_TID.X ;  /* 0x0000000000007919 */ /* 0x000e620000002100 */
[----:B------:R-:W-:Y:S01]  /*0020*/  ULDC.64 UR4, c[0x0][0x208] ;  /* 0x0000820000047ab9 */ /* 0x000fe20000000a00 */
[----:B------:R-:W2:Y:S01]  /*0030*/  S2R R3, SR_CTAID.X ;  /* 0x0000000000037919 */ /* 0x000ea20000002500 */
[----:B-1----:R-:W-:Y:S01]  /*0040*/  IMAD.SHL.U32 R0, R0, 0x2, RZ ;  /* 0x0000000200007824 */ /* 0x002fe200078e00ff */
[----:B--2---:R-:W-:-:S04]  /*0050*/  SHF.R.S32.HI R5, RZ, 0x16, R3 ;  /* 0x00000016ff057819 */ /* 0x004fc80000011403 */
[----:B------:R-:W-:Y:S02]  /*0060*/  LOP3.LUT R0, R0, 0x1fe, RZ, 0xc0, !PT ;  /* 0x000001fe00007812 */ /* 0x000fe400078ec0ff */
[----:B------:R-:W-:-:S03]  /*0070*/  SGXT R5, R5, 0x1 ;  /* 0x000000010505781a */ /* 0x000fc60000000200 */
[----:B------:R-:W-:-:S05]  /*0080*/  IMAD R0, R3, 0x200, R0 ;  /* 0x0000020003007824 */ /* 0x000fca00078e0200 */
[----:B------:R-:W-:Y:S02]  /*0090*/  SHF.R.S32.HI R3, RZ, 0x1f, R0 ;  /* 0x0000001fff037819 */ /* 0x000fe40000011400 */
[-C--:B------:R-:W-:Y:S02]  /*00a0*/  LEA.HI R6, R5, R0.reuse, RZ, 0xb ;  /* 0x0000000005067211 */ /* 0x080fe400078f58ff */
[----:B------:R-:W-:Y:S02]  /*00b0*/  LEA.HI R4, R3, R0, RZ, 0x6 ;  /* 0x0000000003047211 */ /* 0x000fe400078f30ff */
[----:B------:R-:W1:Y:S01]  /*00c0*/  LDC.64 R2, c[0x0][0x210] ;  /* 0x00008400ff027b82 */ /* 0x000e620000000a00 */
[----:B------:R-:W-:Y:S01]  /*00d0*/  IMAD.SHL.U32 R7, R6, 0x4, RZ ;  /* 0x0000000406077824 */ /* 0x000fe200078e00ff */
[----:B------:R-:W-:-:S04]  /*00e0*/  SHF.R.S32.HI R5, RZ, 0x6, R4 ;  /* 0x00000006ff057819 */ /* 0x000fc80000011404 */
[----:B------:R-:W-:Y:S02]  /*00f0*/  LEA.HI R6, R5, R5, RZ, 0x5 ;  /* 0x0000000505067211 */ /* 0x000fe400078f28ff */
[----:B------:R-:W-:Y:S02]  /*0100*/  LOP3.LUT R8, R7, 0xffffe000, RZ, 0xc0, !PT ;  /* 0xffffe00007087812 */ /* 0x000fe400078ec0ff */
[----:B------:R-:W-:Y:S02]  /*0110*/  LOP3.LUT R7, R4, 0xffffffc0, RZ, 0xc0, !PT ;  /* 0xffffffc004077812 */ /* 0x000fe400078ec0ff */
[----:B------:R-:W-:Y:S02]  /*0120*/  LOP3.LUT R6, R6, 0x1ffffe0, RZ, 0xc0, !PT ;  /* 0x01ffffe006067812 */ /* 0x000fe400078ec0ff */
[----:B------:R-:W-:-:S03]  /*0130*/  IADD3 R7, R8, R0, -R7 ;  /* 0x0000000008077210 */ /* 0x000fc60007ffe807 */
[----:B------:R-:W-:-:S04]  /*0140*/  IMAD.IADD R6, R5, 0x1, -R6 ;  /* 0x0000000105067824 */ /* 0x000fc800078e0a06 */
[----:B------:R-:W-:-:S04]  /*0150*/  IMAD R11, R6, 0x80, R7 ;  /* 0x00000080060b7824 */ /* 0x000fc800078e0207 */
[C---:B------:R-:W-:Y:S02]  /*0160*/  VIADD R7, R11.reuse, 0x40 ;  /* 0x000000400b077836 */ /* 0x040fe40000000000 */
[----:B-1----:R-:W-:-:S04]  /*0170*/  IMAD.WIDE R4, R11, 0x4, R2 ;  /* 0x000000040b047825 */ /* 0x002fc800078e0202 */
[--C-:B------:R-:W-:Y:S02]  /*0180*/  IMAD.WIDE R6, R7, 0x4, R2.reuse ;  /* 0x0000000407067825 */ /* 0x100fe400078e0202 */
[----:B------:R-:W2:Y:S02]  /*0190*/  LDG.E.64 R4, desc[UR4][R4.64] ;  /* 0x0000000404047981 */ /* 0x000ea4000c1e1b00 */
[----:B------:R-:W-:Y:S02]  /*01a0*/  VIADD R9, R11, 0x1000 ;  /* 0x000010000b097836 */ /* 0x000fe40000000000 */
[----:B------:R-:W2:Y:S02]  /*01b0*/  LDG.E.64 R6, desc[UR4][R6.64] ;  /* 0x0000000406067981 */ /* 0x000ea4000c1e1b00 */
[----:B------:R-:W-:-:S04]  /*01c0*/  IMAD.WIDE R8, R9, 0x4, R2 ;  /* 0x0000000409087825 */ /* 0x000fc800078e0202 */
[----:B------:R-:W-:Y:S02]  /*01d0*/  VIADD R11, R11, 0x1040 ;  /* 0x000010400b0b7836 */ /* 0x000fe40000000000 */
[----:B------:R-:W3:Y:S02]  /*01e0*/  LDG.E.64 R8, desc[UR4][R8.64] ;  /* 0x0000000408087981 */ /* 0x000ee4000c1e1b00 */
[----:B------:R-:W-:Y:S02]  /*01f0*/  IMAD.WIDE R2, R11, 0x4, R2 ;  /* 0x000000040b027825 */ /* 0x000fe400078e0202 */
[----:B------:R-:W1:Y:S03]  /*0200*/  LDC.64 R10, c[0x0][0x218] ;  /* 0x00008600ff0a7b82 */ /* 0x000e660000000a00 */
[----:B------:R1:W4:Y:S02]  /*0210*/  LDG.E.64 R12, desc[UR4][R2.64] ;  /* 0x00000004020c7981 */ /* 0x000324000c1e1b00 */
[----:B-1----:R-:W-:Y:S01]  /*0220*/  IMAD.WIDE R2, R0, 0x4, R10 ;  /* 0x0000000400027825 */ /* 0x002fe200078e020a */
[----:B--2---:R-:W-:-:S02]  /*0230*/  FSETP.GT.AND P2, PT, R6, R4, PT ;  /* 0x000000040600720b */ /* 0x004fc40003f44000 */
[C---:B------:R-:W-:Y:S02]  /*0240*/  FSETP.GT.AND P3, PT, R7.reuse, R5, PT ;  /* 0x000000050700720b */ /* 0x040fe40003f64000 */
[----:B------:R-:W-:Y:S02]  /*0250*/  FSETP.NAN.AND P4, PT, R6, R6, PT ;  /* 0x000000060600720b */ /* 0x000fe40003f88000 */
[----:B------:R-:W-:Y:S02]  /*0260*/  FSETP.NAN.AND P5, PT, R7, R7, PT ;  /* 0x000000070700720b */ /* 0x000fe40003fa8000 */
[----:B---3--:R-:W-:Y:S02]  /*0270*/  FSETP.NAN.AND P0, PT, R8, R8, PT ;  /* 0x000000080800720b */ /* 0x008fe40003f08000 */
[----:B------:R-:W-:-:S03]  /*0280*/  FSETP.NAN.AND P1, PT, R9, R9, PT ;  /* 0x000000090900720b */ /* 0x000fc60003f28000 */
[----:B------:R-:W-:Y:S02]  /*0290*/  @!P2 FSEL R6, R6, R4, P4 ;  /* 0x000000040606a208 */ /* 0x000fe40002000000 */
[----:B------:R-:W-:Y:S02]  /*02a0*/  @!P3 FSEL R7, R7, R5, P5 ;  /* 0x000000050707b208 */ /* 0x000fe40002800000 */
[----:B----4-:R-:W-:Y:S02]  /*02b0*/  FSETP.NAN.AND P2, PT, R12, R12, PT ;  /* 0x0000000c0c00720b */ /* 0x010fe40003f48000 */
[----:B------:R-:W-:Y:S02]  /*02c0*/  FSETP.NAN.AND P3, PT, R13, R13, PT ;  /* 0x0000000d0d00720b */ /* 0x000fe40003f68000 */
[----:B------:R-:W-:Y:S02]  /*02d0*/  FSETP.GEU.AND P4, PT, R6, R8, PT ;  /* 0x000000080600720b */ /* 0x000fe40003f8e000 */
[----:B------:R-:W-:-:S02]  /*02e0*/  FSETP.GEU.AND P5, PT, R7, R9, PT ;  /* 0x000000090700720b */ /* 0x000fc40003fae000 */
[----:B------:R-:W-:Y:S02]  /*02f0*/  @!P0 FSEL R8, R8, R6, !P4 ;  /* 0x0000000608088208 */ /* 0x000fe40006000000 */
[----:B------:R-:W-:Y:S02]  /*0300*/  @!P1 FSEL R9, R9, R7, !P5 ;  /* 0x0000000709099208 */ /* 0x000fe40006800000 */
[----:B------:R-:W-:Y:S02]  /*0310*/  FSETP.GEU.AND P0, PT, R8, R12, PT ;  /* 0x0000000c0800720b */ /* 0x000fe40003f0e000 */
[----:B------:R-:W-:Y:S02]  /*0320*/  FSETP.GEU.AND P1, PT, R9, R13, PT ;  /* 0x0000000d0900720b */ /* 0x000fe40003f2e000 */
[----:B------:R-:W-:Y:S02]  /*0330*/  @!P2 SEL R12, R12, R8, !P0 ;  /* 0x000000080c0ca207 */ /* 0x000fe40004000000 */
[----:B------:R-:W-:-:S05]  /*0340*/  @!P3 SEL R13, R13, R9, !P1 ;  /* 0x000000090d0db207 */ /* 0x000fca0004800000 */
[----:B------:R-:W-:Y:S01]  /*0350*/  STG.E.64 desc[UR4][R2.64], R12 ;  /* 0x0000000c02007986 */ /* 0x000fe2000c101b04 */
[----:B------:R-:W-:Y:S05]  /*0360*/  EXIT ;  /* 0x000000000000794d */ /* 0x000fea0003800000 */
.L_x_0:
[----:B------:R-:W-:-:S00]  /*0370*/  BRA `(.L_x_0) ;  /* 0xfffffffc00fc7947 */ /* 0x000fc0000383ffff */
[----:B------:R-:W-:-:S00]  /*0380*/  NOP ;  /* 0x0000000000007918 */ /* 0x000fc00000000000 */
[----:B------:R-:W-:-:S00]  /*0390*/  NOP ;  /* 0x0000000000007918 */ /* 0x000fc00000000000 */
[----:B------:R-:W-:-:S00]  /*03a0*/  NOP ;  /* 0x0000000000007918 */ /* 0x000fc00000000000 */
[----:B------:R-:W-:-:S00]  /*03b0*/  NOP ;  /* 0x0000000000007918 */ /* 0x000fc00000000000 */
[----:B------:R-:W-:-:S00]  /*03c0*/  NOP ;  /* 0x0000000000007918 */ /* 0x000fc00000000000 */
[----:B------:R-:W-:-:S00]  /*03d0*/  NOP ;  /* 0x0000000000007918 */ /* 0x000fc00000000000 */
[----:B------:R-:W-:-:S00]  /*03e0*/  NOP ;  /* 0x0000000000007918 */ /* 0x000fc00000000000 */
[----:B------:R-:W-:-:S00]  /*03f0*/  NOP ;  /* 0x0000000000007918 */ /* 0x000fc00000000000 */
.L_x_1:


//--------------------- .nv.constant0.triton_poi_fused_convolution_max_pool2d_with_indices_relu_7 --------------------------
	.section	.nv.constant0.triton_poi_fused_convolution_max_pool2d_with_indices_relu_7,"a",@progbits
	.sectionflags	@""
	.align	4
.nv.constant0.triton_poi_fused_convolution_max_pool2d_with_indices_relu_7:
	.zero		548
